//
// Generated by NVIDIA NVVM Compiler
//
// Compiler Build ID: CL-36424714
// Cuda compilation tools, release 13.0, V13.0.88
// Based on NVVM 20.0.0
//

.version 9.0
.target sm_100
.address_size 64

	// .globl	_Z4loopi
.extern .func  (.param .b32 func_retval0) vprintf
(
	.param .b64 vprintf_param_0,
	.param .b64 vprintf_param_1
)
;
.global .align 1 .b8 $str[29] = {84, 104, 105, 115, 32, 105, 115, 32, 105, 116, 101, 114, 97, 116, 105, 111, 110, 32, 110, 117, 109, 98, 101, 114, 32, 37, 100, 10};

.visible .entry _Z4loopi(
	.param .u32 _Z4loopi_param_0
)
{
	.local .align 8 .b8 	__local_depot0[8];
	.reg .b64 	%SP;
	.reg .b64 	%SPL;
	.reg .pred 	%p<3>;
	.reg .b32 	%r<13>;
	.reg .b64 	%rd<6>;

	mov.u64 	%SPL, __local_depot0;
	cvta.local.u64 	%SP, %SPL;
	ld.param.u32 	%r6, [_Z4loopi_param_0];
	mov.u32 	%r7, %ctaid.x;
	mov.u32 	%r1, %ntid.x;
	mov.u32 	%r8, %tid.x;
	mad.lo.s32 	%r12, %r7, %r1, %r8;
	setp.ge.s32 	%p1, %r12, %r6;
	@%p1 bra 	$L__BB0_3;
	mov.u32 	%r9, %nctaid.x;
	mul.lo.s32 	%r3, %r1, %r9;
	add.u64 	%rd2, %SP, 0;
	add.u64 	%rd1, %SPL, 0;
	mov.u64 	%rd3, $str;
$L__BB0_2:
	st.local.u32 	[%rd1], %r12;
	cvta.global.u64 	%rd4, %rd3;
	{ // callseq 0, 0
	.param .b64 param0;
	st.param.b64 	[param0], %rd4;
	.param .b64 param1;
	st.param.b64 	[param1], %rd2;
	.param .b32 retval0;
	call.uni (retval0), 
	vprintf, 
	(
	param0, 
	param1
	);
	ld.param.b32 	%r10, [retval0];
	} // callseq 0
	add.s32 	%r12, %r12, %r3;
	setp.lt.s32 	%p2, %r12, %r6;
	@%p2 bra 	$L__BB0_2;
$L__BB0_3:
	ret;

}


// ===== COMPILED SASS (sm_100) =====

	.target	sm_100

	.elftype	@"ET_EXEC"


//--------------------- .note.nv.tkinfo           --------------------------
	.section	.note.nv.tkinfo,"",@"SHT_NOTE"
	.sectionflags	@"SHF_NOTE_NV_TKINFO"
	.tkinfo
        /*0018*/ 	.word	0x00000002
        /*0030*/ 	.string	""
        /*0030*/ 	.string	"ptxas"
        /*0030*/ 	.string	"Cuda compilation tools, release 13.0, V13.0.88"
        /*0030*/ 	.string	"Build cuda_13.0.r13.0/compiler.36424714_0"
        /*0030*/ 	.string	"-arch sm_100 -m 64 "



//--------------------- .note.nv.cuinfo           --------------------------
	.section	.note.nv.cuinfo,"",@"SHT_NOTE"
	.sectionflags	@"SHF_NOTE_NV_CUINFO"
        /*0018*/ 	.short	0x0002
        /*001a*/ 	.short	0x0064
        /*001c*/ 	.short	0x0082
	.zero		2


//--------------------- .nv.info                  --------------------------
	.section	.nv.info,"",@"SHT_CUDA_INFO"
	.align	4


	//----- nvinfo : EIATTR_REGCOUNT
	.align		4
        /*0000*/ 	.byte	0x04, 0x2f
        /*0002*/ 	.short	(.L_2 - .L_1)
	.align		4
.L_1:
        /*0004*/ 	.word	index@(_Z4loopi)
        /*0008*/ 	.word	0x00000018


	//----- nvinfo : EIATTR_FRAME_SIZE
	.align		4
.L_2:
        /*000c*/ 	.byte	0x04, 0x11
        /*000e*/ 	.short	(.L_4 - .L_3)
	.align		4
.L_3:
        /*0010*/ 	.word	index@(_Z4loopi)
        /*0014*/ 	.word	0x00000008


	//----- nvinfo : EIATTR_MIN_STACK_SIZE
	.align		4
.L_4:
        /*0018*/ 	.byte	0x04, 0x12
        /*001a*/ 	.short	(.L_6 - .L_5)
	.align		4
.L_5:
        /*001c*/ 	.word	index@(_Z4loopi)
        /*0020*/ 	.word	0x00000008
.L_6:


//--------------------- .nv.compat                --------------------------
	.section	.nv.compat,"",@"SHT_CUDA_COMPAT_INFO"
	.align	4
        /*0000*/ 	.byte	0x02, 0x09, 0x00, 0x00, 0x02, 0x02, 0x01, 0x00, 0x02, 0x05, 0x05, 0x00, 0x03, 0x07, 0x01, 0x01
        /*0010*/ 	.byte	0x02, 0x03, 0x00, 0x00, 0x02, 0x06, 0x01, 0x00, 0x04, 0x0b, 0x08, 0x00, 0x09, 0x00, 0x00, 0x00
        /*0020*/ 	.byte	0x00, 0x00, 0x00, 0x00


//--------------------- .nv.info._Z4loopi         --------------------------
	.section	.nv.info._Z4loopi,"",@"SHT_CUDA_INFO"
	.sectionflags	@""
	.align	4


	//----- nvinfo : EIATTR_CUDA_API_VERSION
	.align		4
        /*0000*/ 	.byte	0x04, 0x37
        /*0002*/ 	.short	(.L_8 - .L_7)
.L_7:
        /*0004*/ 	.word	0x00000082


	//----- nvinfo : EIATTR_KPARAM_INFO
	.align		4
.L_8:
        /*0008*/ 	.byte	0x04, 0x17
        /*000a*/ 	.short	(.L_10 - .L_9)
.L_9:
        /*000c*/ 	.word	0x00000000
        /*0010*/ 	.short	0x0000
        /*0012*/ 	.short	0x0000
        /*0014*/ 	.byte	0x00, 0xf0, 0x11, 0x00


	//----- nvinfo : EIATTR_SPARSE_MMA_MASK
	.align		4
.L_10:
        /*0018*/ 	.byte	0x03, 0x50
        /*001a*/ 	.short	0x0000


	//----- nvinfo : EIATTR_MAXREG_COUNT
	.align		4
        /*001c*/ 	.byte	0x03, 0x1b
        /*001e*/ 	.short	0x00ff


	//----- nvinfo : EIATTR_EXTERNS
	.align		4
        /*0020*/ 	.byte	0x04, 0x0f
        /*0022*/ 	.short	(.L_12 - .L_11)


	//   ....[0]....
	.align		4
.L_11:
        /*0024*/ 	.word	index@(vprintf)


	//----- nvinfo : EIATTR_MERCURY_ISA_VERSION
	.align		4
.L_12:
        /*0028*/ 	.byte	0x03, 0x5f
        /*002a*/ 	.short	0x0101


	//----- nvinfo : EIATTR_VRC_CTA_INIT_COUNT
	.align		4
        /*002c*/ 	.byte	0x02, 0x4a
	.zero		1
	.zero		1


	//----- nvinfo : EIATTR_SYSCALL_OFFSETS
	.align		4
        /*0030*/ 	.byte	0x04, 0x46
        /*0032*/ 	.short	(.L_14 - .L_13)


	//   ....[0]....
.L_13:
        /*0034*/ 	.word	0x000001c0


	//----- nvinfo : EIATTR_EXIT_INSTR_OFFSETS
	.align		4
.L_14:
        /*0038*/ 	.byte	0x04, 0x1c
        /*003a*/ 	.short	(.L_16 - .L_15)


	//   ....[0]....
.L_15:
        /*003c*/ 	.word	0x000000c0


	//   ....[1]....
        /*0040*/ 	.word	0x000001f0


	//----- nvinfo : EIATTR_CRS_STACK_SIZE
	.align		4
.L_16:
        /*0044*/ 	.byte	0x04, 0x1e
        /*0046*/ 	.short	(.L_18 - .L_17)
.L_17:
        /*0048*/ 	.word	0x00000000


	//----- nvinfo : EIATTR_CBANK_PARAM_SIZE
	.align		4
.L_18:
        /*004c*/ 	.byte	0x03, 0x19
        /*004e*/ 	.short	0x0004


	//----- nvinfo : EIATTR_PARAM_CBANK
	.align		4
        /*0050*/ 	.byte	0x04, 0x0a
        /*0052*/ 	.short	(.L_20 - .L_19)
	.align		4
.L_19:
        /*0054*/ 	.word	index@(.nv.constant0._Z4loopi)
        /*0058*/ 	.short	0x0380
        /*005a*/ 	.short	0x0004


	//----- nvinfo : EIATTR_SW_WAR
	.align		4
.L_20:
        /*005c*/ 	.byte	0x04, 0x36
        /*005e*/ 	.short	(.L_22 - .L_21)
.L_21:
        /*0060*/ 	.word	0x00000008
.L_22:


//--------------------- .nv.callgraph             --------------------------
	.section	.nv.callgraph,"",@"SHT_CUDA_CALLGRAPH"
	.align	4
	.sectionentsize	8
	.align		4
        /*0000*/ 	.word	0x00000000
	.align		4
        /*0004*/ 	.word	0xffffffff
	.align		4
        /*0008*/ 	.word	index@(_Z4loopi)
	.align		4
        /*000c*/ 	.word	index@(vprintf)
	.align		4
        /*0010*/ 	.word	0x00000000
	.align		4
        /*0014*/ 	.word	0xfffffffe
	.align		4
        /*0018*/ 	.word	0x00000000
	.align		4
        /*001c*/ 	.word	0xfffffffd
	.align		4
        /*0020*/ 	.word	0x00000000
	.align		4
        /*0024*/ 	.word	0xfffffffc


//--------------------- .nv.constant4             --------------------------
	.section	.nv.constant4,"a",@progbits
	.align	8
	.align		8
.nv.constant4:
        /*0000*/ 	.dword	vprintf
	.align		8
        /*0008*/ 	.dword	$str


//--------------------- .text._Z4loopi            --------------------------
	.section	.text._Z4loopi,"ax",@progbits
	.align	128
        .global         _Z4loopi
        .type           _Z4loopi,@function
        .size           _Z4loopi,(.L_x_3 - _Z4loopi)
        .other          _Z4loopi,@"STO_CUDA_ENTRY STV_DEFAULT"
_Z4loopi:
.text._Z4loopi:
[----:B------:R-:W0:Y:S01]  /*0000*/  LDC R1, c[0x0][0x37c] ;  /* 0x0000df00ff017b82 */ /* 0x000e220000000800 */
[----:B------:R-:W1:Y:S01]  /*0010*/  S2R R2, SR_TID.X ;  /* 0x0000000000027919 */ /* 0x000e620000002100 */
[----:B------:R-:W2:Y:S06]  /*0020*/  LDCU UR5, c[0x0][0x2fc] ;  /* 0x00005f80ff0577ac */ /* 0x000eac0008000800 */
[----:B------:R-:W1:Y:S01]  /*0030*/  S2UR UR6, SR_CTAID.X ;  /* 0x00000000000679c3 */ /* 0x000e620000002500 */
[----:B0-----:R-:W-:Y:S01]  /*0040*/  VIADD R1, R1, 0xfffffff8 ;  /* 0xfffffff801017836 */ /* 0x001fe20000000000 */
[----:B------:R-:W0:Y:S01]  /*0050*/  LDCU UR7, c[0x0][0x380] ;  /* 0x00007000ff0777ac */ /* 0x000e220008000800 */
[----:B------:R-:W3:Y:S05]  /*0060*/  LDCU UR4, c[0x0][0x2f8] ;  /* 0x00005f00ff0477ac */ /* 0x000eea0008000800 */
[----:B------:R-:W1:Y:S01]  /*0070*/  LDC R19, c[0x0][0x360] ;  /* 0x0000d800ff137b82 */ /* 0x000e620000000800 */
[----:B---3--:R-:W-:-:S05]  /*0080*/  IADD3 R16, P1, PT, R1, UR4, RZ ;  /* 0x0000000401107c10 */ /* 0x008fca000ff3e0ff */
[----:B--2---:R-:W-:Y:S02]  /*0090*/  IMAD.X R17, RZ, RZ, UR5, P1 ;  /* 0x00000005ff117e24 */ /* 0x004fe400088e06ff */
[----:B-1----:R-:W-:-:S05]  /*00a0*/  IMAD R2, R19, UR6, R2 ;  /* 0x0000000613027c24 */ /* 0x002fca000f8e0202 */
[----:B0-----:R-:W-:-:S13]  /*00b0*/  ISETP.GE.AND P0, PT, R2, UR7, PT ;  /* 0x0000000702007c0c */ /* 0x001fda000bf06270 */
[----:B------:R-:W-:Y:S05]  /*00c0*/  @P0 EXIT ;  /* 0x000000000000094d */ /* 0x000fea0003800000 */
[----:B------:R-:W0:Y:S01]  /*00d0*/  LDCU UR4, c[0x0][0x370] ;  /* 0x00006e00ff0477ac */ /* 0x000e220008000800 */
[----:B------:R-:W1:Y:S01]  /*00e0*/  LDCU UR36, c[0x0][0x380] ;  /* 0x00007000ff2477ac */ /* 0x000e620008000800 */
[----:B0-----:R-:W-:-:S07]  /*00f0*/  IMAD R19, R19, UR4, RZ ;  /* 0x0000000413137c24 */ /* 0x001fce000f8e02ff */
.L_x_1:
[----:B------:R-:W-:Y:S01]  /*0100*/  MOV R0, 0x0 ;  /* 0x0000000000007802 */ /* 0x000fe20000000f00 */
[----:B------:R-:W0:Y:S01]  /*0110*/  LDCU.64 UR4, c[0x4][0x8] ;  /* 0x01000100ff0477ac */ /* 0x000e220008000a00 */
[----:B------:R2:W-:Y:S01]  /*0120*/  STL [R1], R2 ;  /* 0x0000000201007387 */ /* 0x0005e20000100800 */
[----:B------:R-:W-:Y:S01]  /*0130*/  IMAD.MOV.U32 R6, RZ, RZ, R16 ;  /* 0x000000ffff067224 */ /* 0x000fe200078e0010 */
[----:B------:R3:W4:Y:S01]  /*0140*/  LDC.64 R8, c[0x4][R0] ;  /* 0x0100000000087b82 */ /* 0x0007220000000a00 */
[----:B------:R-:W-:Y:S01]  /*0150*/  MOV R7, R17 ;  /* 0x0000001100077202 */ /* 0x000fe20000000f00 */
[----:B--2---:R-:W-:-:S05]  /*0160*/  IMAD.IADD R2, R19, 0x1, R2 ;  /* 0x0000000113027824 */ /* 0x004fca00078e0202 */
[----:B-1----:R-:W-:Y:S02]  /*0170*/  ISETP.GE.AND P0, PT, R2, UR36, PT ;  /* 0x0000002402007c0c */ /* 0x002fe4000bf06270 */
[----:B0-----:R-:W-:Y:S01]  /*0180*/  MOV R4, UR4 ;  /* 0x0000000400047c02 */ /* 0x001fe20008000f00 */
[----:B------:R-:W-:Y:S01]  /*0190*/  IMAD.U32 R5, RZ, RZ, UR5 ;  /* 0x00000005ff057e24 */ /* 0x000fe2000f8e00ff */
[----:B---3--:R-:W-:-:S09]  /*01a0*/  P2R R18, PR, RZ, 0x1 ;  /* 0x00000001ff127803 */ /* 0x008fd20000000000 */
[----:B------:R-:W-:-:S07]  /*01b0*/  LEPC R20, `(.L_x_0) ;  /* 0x000000001014794e */ /* 0x000fce0000000000 */
[----:B----4-:R-:W-:Y:S05]  /*01c0*/  CALL.ABS.NOINC R8 ;  /* 0x0000000008007343 */ /* 0x010fea0003c00000 */
.L_x_0:
[----:B------:R-:W-:-:S13]  /*01d0*/  ISETP.NE.AND P6, PT, R18, RZ, PT ;  /* 0x000000ff1200720c */ /* 0x000fda0003fc5270 */
[----:B------:R-:W-:Y:S05]  /*01e0*/  @!P6 BRA `(.L_x_1) ;  /* 0xfffffffc00c4e947 */ /* 0x000fea000383ffff */
[----:B------:R-:W-:Y:S05]  /*01f0*/  EXIT ;  /* 0x000000000000794d */ /* 0x000fea0003800000 */
.L_x_2:
[----:B------:R-:W-:-:S00]  /*0200*/  BRA `(.L_x_2) ;  /* 0xfffffffc00fc7947 */ /* 0x000fc0000383ffff */
[----:B------:R-:W-:-:S00]  /*0210*/  NOP ;  /* 0x0000000000007918 */ /* 0x000fc00000000000 */
        /* <DEDUP_REMOVED lines=14> */
.L_x_3:


//--------------------- .nv.global.init           --------------------------
	.section	.nv.global.init,"aw",@progbits
.nv.global.init:
	.type		$str,@object
	.size		$str,(.L_0 - $str)
$str:
        /*0000*/ 	.byte	0x54, 0x68, 0x69, 0x73, 0x20, 0x69, 0x73, 0x20, 0x69, 0x74, 0x65, 0x72, 0x61, 0x74, 0x69, 0x6f
        /*0010*/ 	.byte	0x6e, 0x20, 0x6e, 0x75, 0x6d, 0x62, 0x65, 0x72, 0x20, 0x25, 0x64, 0x0a, 0x00
.L_0:


//--------------------- .nv.shared.reserved.0     --------------------------
	.section	.nv.shared.reserved.0,"aw",@nobits
	.weak		__nv_reservedSMEM_offset_0_alias
	.size		__nv_reservedSMEM_offset_0_alias, 0, 64
	.other		__nv_reservedSMEM_offset_0_alias,@"STO_CUDA_RESERVED_SHARED STV_DEFAULT"
__nv_reservedSMEM_offset_0_alias:
	.zero		0
	.zero		64


//--------------------- .nv.constant0._Z4loopi    --------------------------
	.section	.nv.constant0._Z4loopi,"a",@progbits
	.sectionflags	@""
	.align	4
.nv.constant0._Z4loopi:
	.zero		900


//--------------------- SYMBOLS --------------------------

	.type		.nv.reservedSmem.offset0,@object
	.size		.nv.reservedSmem.offset0,0x4
	.type		vprintf,@function
